	.headerflags	@"EF_CUDA_TEXMODE_UNIFIED EF_CUDA_64BIT_ADDRESS EF_CUDA_ACCELERATORS EF_CUDA_SM90 EF_CUDA_VIRTUAL_SM(EF_CUDA_SM90)"
	.elftype	@"ET_EXEC"


//--------------------- .nv.info                  --------------------------
	.section	.nv.info,"",@"SHT_CUDA_INFO"
	.align	4


	//----- nvinfo : EIATTR_REGCOUNT
	.align		4
        /*0000*/ 	.byte	0x04, 0x2f
        /*0002*/ 	.short	(.L_1 - .L_0)
	.align		4
.L_0:
        /*0004*/ 	.word	index@(triton_poi_fused_convolution_hardtanh_hardtanh_backward_21)
        /*0008*/ 	.word	0x0000000e


	//----- nvinfo : EIATTR_MIN_STACK_SIZE
	.align		4
.L_1:
        /*000c*/ 	.byte	0x04, 0x12
        /*000e*/ 	.short	(.L_3 - .L_2)
	.align		4
.L_2:
        /*0010*/ 	.word	index@(triton_poi_fused_convolution_hardtanh_hardtanh_backward_21)
        /*0014*/ 	.word	0x00000000


	//----- nvinfo : EIATTR_FRAME_SIZE
	.align		4
.L_3:
        /*0018*/ 	.byte	0x04, 0x11
        /*001a*/ 	.short	(.L_5 - .L_4)
	.align		4
.L_4:
        /*001c*/ 	.word	index@(triton_poi_fused_convolution_hardtanh_hardtanh_backward_21)
        /*0020*/ 	.word	0x00000000


	//----- nvinfo : EIATTR_MIN_STACK_SIZE
	.align		4
.L_5:
        /*0024*/ 	.byte	0x04, 0x12
        /*0026*/ 	.short	(.L_7 - .L_6)
	.align		4
.L_6:
        /*0028*/ 	.word	index@(triton_poi_fused_convolution_hardtanh_hardtanh_backward_21)
        /*002c*/ 	.word	0x00000000
.L_7:


//--------------------- .nv.info.triton_poi_fused_convolution_hardtanh_hardtanh_backward_21 --------------------------
	.section	.nv.info.triton_poi_fused_convolution_hardtanh_hardtanh_backward_21,"",@"SHT_CUDA_INFO"
	.sectionflags	@""
	.align	4


	//----- nvinfo : EIATTR_CUDA_API_VERSION
	.align		4
        /*0000*/ 	.byte	0x04, 0x37
        /*0002*/ 	.short	(.L_9 - .L_8)
.L_8:
        /*0004*/ 	.word	0x0000007c


	//----- nvinfo : EIATTR_KPARAM_INFO
	.align		4
.L_9:
        /*0008*/ 	.byte	0x04, 0x17
        /*000a*/ 	.short	(.L_11 - .L_10)
.L_10:
        /*000c*/ 	.word	0x00000000
        /*0010*/ 	.short	0x0004
        /*0012*/ 	.short	0x0020
        /*0014*/ 	.byte	0x00, 0xf0, 0x11, 0x00


	//----- nvinfo : EIATTR_KPARAM_INFO
	.align		4
.L_11:
        /*0018*/ 	.byte	0x04, 0x17
        /*001a*/ 	.short	(.L_13 - .L_12)
.L_12:
        /*001c*/ 	.word	0x00000000
        /*0020*/ 	.short	0x0003
        /*0022*/ 	.short	0x0018
        /*0024*/ 	.byte	0x00, 0xf4, 0x21, 0x00


	//----- nvinfo : EIATTR_KPARAM_INFO
	.align		4
.L_13:
        /*0028*/ 	.byte	0x04, 0x17
        /*002a*/ 	.short	(.L_15 - .L_14)
.L_14:
        /*002c*/ 	.word	0x00000000
        /*0030*/ 	.short	0x0002
        /*0032*/ 	.short	0x0010
        /*0034*/ 	.byte	0x00, 0xf4, 0x21, 0x00


	//----- nvinfo : EIATTR_KPARAM_INFO
	.align		4
.L_15:
        /*0038*/ 	.byte	0x04, 0x17
        /*003a*/ 	.short	(.L_17 - .L_16)
.L_16:
        /*003c*/ 	.word	0x00000000
        /*0040*/ 	.short	0x0001
        /*0042*/ 	.short	0x0008
        /*0044*/ 	.byte	0x00, 0xf4, 0x21, 0x00


	//----- nvinfo : EIATTR_KPARAM_INFO
	.align		4
.L_17:
        /*0048*/ 	.byte	0x04, 0x17
        /*004a*/ 	.short	(.L_19 - .L_18)
.L_18:
        /*004c*/ 	.word	0x00000000
        /*0050*/ 	.short	0x0000
        /*0052*/ 	.short	0x0000
        /*0054*/ 	.byte	0x00, 0xf4, 0x21, 0x00


	//----- nvinfo : EIATTR_SPARSE_MMA_MASK
	.align		4
.L_19:
        /*0058*/ 	.byte	0x03, 0x50
        /*005a*/ 	.short	0x0000


	//----- nvinfo : EIATTR_MAXREG_COUNT
	.align		4
        /*005c*/ 	.byte	0x03, 0x1b
        /*005e*/ 	.short	0x00ff


	//----- nvinfo : EIATTR_EXIT_INSTR_OFFSETS
	.align		4
        /*0060*/ 	.byte	0x04, 0x1c
        /*0062*/ 	.short	(.L_21 - .L_20)


	//   ....[0]....
.L_20:
        /*0064*/ 	.word	0x000002c0


	//   ....[1]....
        /*0068*/ 	.word	0x000002e0


	//----- nvinfo : EIATTR_REQNTID
	.align		4
.L_21:
        /*006c*/ 	.byte	0x04, 0x10
        /*006e*/ 	.short	(.L_23 - .L_22)
.L_22:
        /*0070*/ 	.word	0x00000080
        /*0074*/ 	.word	0x00000001
        /*0078*/ 	.word	0x00000001


	//----- nvinfo : EIATTR_CBANK_PARAM_SIZE
	.align		4
.L_23:
        /*007c*/ 	.byte	0x03, 0x19
        /*007e*/ 	.short	0x0024


	//----- nvinfo : EIATTR_PARAM_CBANK
	.align		4
        /*0080*/ 	.byte	0x04, 0x0a
        /*0082*/ 	.short	(.L_25 - .L_24)
	.align		4
.L_24:
        /*0084*/ 	.word	index@(.nv.constant0.triton_poi_fused_convolution_hardtanh_hardtanh_backward_21)
        /*0088*/ 	.short	0x0210
        /*008a*/ 	.short	0x0024


	//----- nvinfo : EIATTR_SW_WAR
	.align		4
.L_25:
        /*008c*/ 	.byte	0x04, 0x36
        /*008e*/ 	.short	(.L_27 - .L_26)
.L_26:
        /*0090*/ 	.word	0x00000008
.L_27:


//--------------------- .nv.callgraph             --------------------------
	.section	.nv.callgraph,"",@"SHT_CUDA_CALLGRAPH"
	.align	4
	.sectionentsize	8
	.align		4
        /*0000*/ 	.word	0x00000000
	.align		4
        /*0004*/ 	.word	0xffffffff
	.align		4
        /*0008*/ 	.word	0x00000000
	.align		4
        /*000c*/ 	.word	0xfffffffe
	.align		4
        /*0010*/ 	.word	0x00000000
	.align		4
        /*0014*/ 	.word	0xfffffffd
	.align		4
        /*0018*/ 	.word	0x00000000
	.align		4
        /*001c*/ 	.word	0xfffffffc


//--------------------- .text.triton_poi_fused_convolution_hardtanh_hardtanh_backward_21 --------------------------
	.section	.text.triton_poi_fused_convolution_hardtanh_hardtanh_backward_21,"ax",@progbits
	.align	128
        .global         triton_poi_fused_convolution_hardtanh_hardtanh_backward_21
        .type           triton_poi_fused_convolution_hardtanh_hardtanh_backward_21,@function
        .size           triton_poi_fused_convolution_hardtanh_hardtanh_backward_21,(.L_x_1 - triton_poi_fused_convolution_hardtanh_hardtanh_backward_21)
        .other          triton_poi_fused_convolution_hardtanh_hardtanh_backward_21,@"STO_CUDA_ENTRY STV_DEFAULT"
triton_poi_fused_convolution_hardtanh_hardtanh_backward_21:
.text.triton_poi_fused_convolution_hardtanh_hardtanh_backward_21:
[----:B------:R-:W0:Y:S02]  /*0000*/  LDC R1, c[0x0][0x28] ;  /* 0x00000a00ff017b82 */ /* 0x000e240000000800 */
[----:B------:R-:W1:Y:S01]  /*0010*/  S2R R0, SR_TID.X ;  /* 0x0000000000007919 */ /* 0x000e620000002100 */
[----:B------:R-:W2:Y:S01]  /*0020*/  LDC.64 R4, c[0x0][0x218] ;  /* 0x00008600ff047b82 */ /* 0x000ea20000000a00 */
[----:B------:R-:W-:Y:S02]  /*0030*/  CS2R R8, SRZ ;  /* 0x0000000000087805 */ /* 0x000fe4000001ff00 */
[----:B------:R-:W-:Y:S01]  /*0040*/  CS2R R10, SRZ ;  /* 0x00000000000a7805 */ /* 0x000fe2000001ff00 */
[----:B------:R-:W3:Y:S01]  /*0050*/  S2R R7, SR_CTAID.X ;  /* 0x0000000000077919 */ /* 0x000ee20000002500 */
[----:B------:R-:W-:Y:S01]  /*0060*/  ULDC.64 UR4, c[0x0][0x208] ;  /* 0x0000820000047ab9 */ /* 0x000fe20000000a00 */
[----:B------:R-:W-:Y:S02]  /*0070*/  ULDC.64 UR6, c[0x0][0x228] ;  /* 0x00008a0000067ab9 */ /* 0x000fe40000000a00 */
[----:B------:R-:W4:Y:S01]  /*0080*/  LDC.64 R2, c[0x0][0x210] ;  /* 0x00008400ff027b82 */ /* 0x000f220000000a00 */
[----:B-1----:R-:W-:Y:S01]  /*0090*/  IMAD.SHL.U32 R0, R0, 0x2, RZ ;  /* 0x0000000200007824 */ /* 0x002fe200078e00ff */
[----:B---3--:R-:W-:-:S04]  /*00a0*/  SHF.R.S32.HI R6, RZ, 0x17, R7 ;  /* 0x00000017ff067819 */ /* 0x008fc80000011407 */
[----:B------:R-:W-:-:S05]  /*00b0*/  LOP3.LUT R0, R0, 0xfe, RZ, 0xc0, !PT ;  /* 0x000000fe00007812 */ /* 0x000fca00078ec0ff */
[----:B------:R-:W-:Y:S01]  /*00c0*/  IMAD R0, R7, 0x100, R0 ;  /* 0x0000010007007824 */ /* 0x000fe200078e0200 */
[----:B------:R-:W-:-:S03]  /*00d0*/  SGXT R7, R6, 0x1 ;  /* 0x000000010607781a */ /* 0x000fc60000000200 */
[C---:B----4-:R-:W-:Y:S01]  /*00e0*/  IMAD.WIDE R2, R0.reuse, 0x4, R2 ;  /* 0x0000000400027825 */ /* 0x050fe200078e0202 */
[----:B------:R-:W-:Y:S02]  /*00f0*/  LEA.HI R7, R7, R0, RZ, 0x6 ;  /* 0x0000000007077211 */ /* 0x000fe400078f30ff */
[----:B------:R-:W-:Y:S02]  /*0100*/  ISETP.GE.AND P2, PT, R0, 0x3100, PT ;  /* 0x000031000000780c */ /* 0x000fe40003f46270 */
[----:B------:R-:W-:-:S05]  /*0110*/  LOP3.LUT R7, R7, 0xffffffc0, RZ, 0xc0, !PT ;  /* 0xffffffc007077812 */ /* 0x000fca00078ec0ff */
[----:B------:R-:W-:-:S04]  /*0120*/  IMAD.IADD R7, R0, 0x1, -R7 ;  /* 0x0000000100077824 */ /* 0x000fc800078e0a07 */
[----:B--2---:R-:W-:Y:S02]  /*0130*/  IMAD.WIDE R4, R7, 0x4, R4 ;  /* 0x0000000407047825 */ /* 0x004fe400078e0204 */
[----:B------:R-:W2:Y:S01]  /*0140*/  @!P2 LDG.E.64 R8, desc[UR4][R2.64] ;  /* 0x000000040208a981 */ /* 0x000ea2000c1e1b00 */
[----:B------:R-:W1:Y:S03]  /*0150*/  LDC.64 R6, c[0x0][0x220] ;  /* 0x00008800ff067b82 */ /* 0x000e660000000a00 */
[----:B------:R3:W2:Y:S02]  /*0160*/  @!P2 LDG.E.EL.64 R10, desc[UR4][R4.64] ;  /* 0x00000004040aa981 */ /* 0x0006a4000c2e1b00 */
[----:B---3--:R-:W-:Y:S01]  /*0170*/  IADD3 R4, P5, R0, UR6, RZ ;  /* 0x0000000600047c10 */ /* 0x008fe2000ffbe0ff */
[----:B-1----:R-:W-:-:S04]  /*0180*/  IMAD.WIDE R2, R0, 0x4, R6 ;  /* 0x0000000400027825 */ /* 0x002fc800078e0206 */
[----:B--2---:R-:W-:Y:S01]  /*0190*/  FADD R8, R10, R8 ;  /* 0x000000080a087221 */ /* 0x004fe20000000000 */
[----:B------:R-:W-:-:S04]  /*01a0*/  FADD R9, R11, R9 ;  /* 0x000000090b097221 */ /* 0x000fc80000000000 */
[C---:B------:R-:W-:Y:S02]  /*01b0*/  FSETP.GTU.AND P0, PT, R8.reuse, RZ, PT ;  /* 0x000000ff0800720b */ /* 0x040fe40003f0c000 */
[C---:B------:R-:W-:Y:S02]  /*01c0*/  FSETP.GTU.AND P1, PT, R9.reuse, RZ, PT ;  /* 0x000000ff0900720b */ /* 0x040fe40003f2c000 */
[----:B------:R-:W-:Y:S02]  /*01d0*/  FSEL R10, R8, RZ, P0 ;  /* 0x000000ff080a7208 */ /* 0x000fe40000000000 */
[----:B------:R-:W-:Y:S02]  /*01e0*/  FSEL R11, R9, RZ, P1 ;  /* 0x000000ff090b7208 */ /* 0x000fe40000800000 */
[----:B------:R-:W-:Y:S02]  /*01f0*/  FSETP.GEU.AND P4, PT, R10, 6, PT ;  /* 0x40c000000a00780b */ /* 0x000fe40003f8e000 */
[----:B------:R-:W-:-:S02]  /*0200*/  FSETP.GEU.AND P3, PT, R11, 6, PT ;  /* 0x40c000000b00780b */ /* 0x000fc40003f6e000 */
[----:B------:R-:W-:Y:S02]  /*0210*/  FSETP.GE.OR P0, PT, R8, 6, !P0 ;  /* 0x40c000000800780b */ /* 0x000fe40004706400 */
[----:B------:R-:W-:Y:S02]  /*0220*/  FSETP.GE.OR P1, PT, R9, 6, !P1 ;  /* 0x40c000000900780b */ /* 0x000fe40004f26400 */
[----:B------:R-:W-:Y:S02]  /*0230*/  SEL R5, RZ, 0x1, !P0 ;  /* 0x00000001ff057807 */ /* 0x000fe40004000000 */
[----:B------:R-:W-:Y:S02]  /*0240*/  FSETP.NAN.AND P6, PT, R10, R10, PT ;  /* 0x0000000a0a00720b */ /* 0x000fe40003fc8000 */
[----:B------:R-:W-:Y:S02]  /*0250*/  FSETP.NAN.AND P0, PT, R11, R11, PT ;  /* 0x0000000b0b00720b */ /* 0x000fe40003f08000 */
[----:B------:R-:W-:-:S02]  /*0260*/  SEL R6, RZ, 0x100, !P1 ;  /* 0x00000100ff067807 */ /* 0x000fc40004800000 */
[----:B------:R-:W-:Y:S02]  /*0270*/  @P4 SEL R10, R10, 0x40c00000, P6 ;  /* 0x40c000000a0a4807 */ /* 0x000fe40003000000 */
[----:B------:R-:W-:Y:S01]  /*0280*/  @P3 SEL R11, R11, 0x40c00000, P0 ;  /* 0x40c000000b0b3807 */ /* 0x000fe20000000000 */
[----:B------:R-:W-:Y:S01]  /*0290*/  IMAD.IADD R7, R5, 0x1, R6 ;  /* 0x0000000105077824 */ /* 0x000fe200078e0206 */
[----:B------:R-:W-:-:S03]  /*02a0*/  LEA.HI.X.SX32 R5, R0, UR7, 0x1, P5 ;  /* 0x0000000700057c11 */ /* 0x000fc6000a8f0eff */
[----:B------:R1:W-:Y:S01]  /*02b0*/  @!P2 STG.E.64 desc[UR4][R2.64], R10 ;  /* 0x0000000a0200a986 */ /* 0x0003e2000c101b04 */
[----:B------:R-:W-:Y:S05]  /*02c0*/  @P2 EXIT ;  /* 0x000000000000294d */ /* 0x000fea0003800000 */
[----:B------:R-:W-:Y:S01]  /*02d0*/  STG.E.U16 desc[UR4][R4.64], R7 ;  /* 0x0000000704007986 */ /* 0x000fe2000c101504 */
[----:B------:R-:W-:Y:S05]  /*02e0*/  EXIT ;  /* 0x000000000000794d */ /* 0x000fea0003800000 */
.L_x_0:
[----:B------:R-:W-:-:S00]  /*02f0*/  BRA `(.L_x_0) ;  /* 0xfffffffc00fc7947 */ /* 0x000fc0000383ffff */
[----:B------:R-:W-:-:S00]  /*0300*/  NOP ;  /* 0x0000000000007918 */ /* 0x000fc00000000000 */
[----:B------:R-:W-:-:S00]  /*0310*/  NOP ;  /* 0x0000000000007918 */ /* 0x000fc00000000000 */
[----:B------:R-:W-:-:S00]  /*0320*/  NOP ;  /* 0x0000000000007918 */ /* 0x000fc00000000000 */
[----:B------:R-:W-:-:S00]  /*0330*/  NOP ;  /* 0x0000000000007918 */ /* 0x000fc00000000000 */
[----:B------:R-:W-:-:S00]  /*0340*/  NOP ;  /* 0x0000000000007918 */ /* 0x000fc00000000000 */
[----:B------:R-:W-:-:S00]  /*0350*/  NOP ;  /* 0x0000000000007918 */ /* 0x000fc00000000000 */
[----:B------:R-:W-:-:S00]  /*0360*/  NOP ;  /* 0x0000000000007918 */ /* 0x000fc00000000000 */
[----:B------:R-:W-:-:S00]  /*0370*/  NOP ;  /* 0x0000000000007918 */ /* 0x000fc00000000000 */
.L_x_1:


//--------------------- .nv.constant0.triton_poi_fused_convolution_hardtanh_hardtanh_backward_21 --------------------------
	.section	.nv.constant0.triton_poi_fused_convolution_hardtanh_hardtanh_backward_21,"a",@progbits
	.sectionflags	@""
	.align	4
.nv.constant0.triton_poi_fused_convolution_hardtanh_hardtanh_backward_21:
	.zero		564
